	.headerflags	@"EF_CUDA_TEXMODE_UNIFIED EF_CUDA_64BIT_ADDRESS EF_CUDA_ACCELERATORS EF_CUDA_SM90 EF_CUDA_VIRTUAL_SM(EF_CUDA_SM90)"
	.elftype	@"ET_EXEC"


//--------------------- .nv.info                  --------------------------
	.section	.nv.info,"",@"SHT_CUDA_INFO"
	.align	4


	//----- nvinfo : EIATTR_REGCOUNT
	.align		4
        /*0000*/ 	.byte	0x04, 0x2f
        /*0002*/ 	.short	(.L_1 - .L_0)
	.align		4
.L_0:
        /*0004*/ 	.word	index@(triton_poi_fused_mul_0)
        /*0008*/ 	.word	0x0000000e


	//----- nvinfo : EIATTR_MIN_STACK_SIZE
	.align		4
.L_1:
        /*000c*/ 	.byte	0x04, 0x12
        /*000e*/ 	.short	(.L_3 - .L_2)
	.align		4
.L_2:
        /*0010*/ 	.word	index@(triton_poi_fused_mul_0)
        /*0014*/ 	.word	0x00000000


	//----- nvinfo : EIATTR_FRAME_SIZE
	.align		4
.L_3:
        /*0018*/ 	.byte	0x04, 0x11
        /*001a*/ 	.short	(.L_5 - .L_4)
	.align		4
.L_4:
        /*001c*/ 	.word	index@(triton_poi_fused_mul_0)
        /*0020*/ 	.word	0x00000000


	//----- nvinfo : EIATTR_MIN_STACK_SIZE
	.align		4
.L_5:
        /*0024*/ 	.byte	0x04, 0x12
        /*0026*/ 	.short	(.L_7 - .L_6)
	.align		4
.L_6:
        /*0028*/ 	.word	index@(triton_poi_fused_mul_0)
        /*002c*/ 	.word	0x00000000
.L_7:


//--------------------- .nv.info.triton_poi_fused_mul_0 --------------------------
	.section	.nv.info.triton_poi_fused_mul_0,"",@"SHT_CUDA_INFO"
	.sectionflags	@""
	.align	4


	//----- nvinfo : EIATTR_CUDA_API_VERSION
	.align		4
        /*0000*/ 	.byte	0x04, 0x37
        /*0002*/ 	.short	(.L_9 - .L_8)
.L_8:
        /*0004*/ 	.word	0x0000007c


	//----- nvinfo : EIATTR_KPARAM_INFO
	.align		4
.L_9:
        /*0008*/ 	.byte	0x04, 0x17
        /*000a*/ 	.short	(.L_11 - .L_10)
.L_10:
        /*000c*/ 	.word	0x00000000
        /*0010*/ 	.short	0x0003
        /*0012*/ 	.short	0x0018
        /*0014*/ 	.byte	0x00, 0xf0, 0x11, 0x00


	//----- nvinfo : EIATTR_KPARAM_INFO
	.align		4
.L_11:
        /*0018*/ 	.byte	0x04, 0x17
        /*001a*/ 	.short	(.L_13 - .L_12)
.L_12:
        /*001c*/ 	.word	0x00000000
        /*0020*/ 	.short	0x0002
        /*0022*/ 	.short	0x0010
        /*0024*/ 	.byte	0x00, 0xf4, 0x21, 0x00


	//----- nvinfo : EIATTR_KPARAM_INFO
	.align		4
.L_13:
        /*0028*/ 	.byte	0x04, 0x17
        /*002a*/ 	.short	(.L_15 - .L_14)
.L_14:
        /*002c*/ 	.word	0x00000000
        /*0030*/ 	.short	0x0001
        /*0032*/ 	.short	0x0008
        /*0034*/ 	.byte	0x00, 0xf4, 0x21, 0x00


	//----- nvinfo : EIATTR_KPARAM_INFO
	.align		4
.L_15:
        /*0038*/ 	.byte	0x04, 0x17
        /*003a*/ 	.short	(.L_17 - .L_16)
.L_16:
        /*003c*/ 	.word	0x00000000
        /*0040*/ 	.short	0x0000
        /*0042*/ 	.short	0x0000
        /*0044*/ 	.byte	0x00, 0xf4, 0x21, 0x00


	//----- nvinfo : EIATTR_SPARSE_MMA_MASK
	.align		4
.L_17:
        /*0048*/ 	.byte	0x03, 0x50
        /*004a*/ 	.short	0x0000


	//----- nvinfo : EIATTR_MAXREG_COUNT
	.align		4
        /*004c*/ 	.byte	0x03, 0x1b
        /*004e*/ 	.short	0x00ff


	//----- nvinfo : EIATTR_EXIT_INSTR_OFFSETS
	.align		4
        /*0050*/ 	.byte	0x04, 0x1c
        /*0052*/ 	.short	(.L_19 - .L_18)


	//   ....[0]....
.L_18:
        /*0054*/ 	.word	0x00000170


	//   ....[1]....
        /*0058*/ 	.word	0x00000190


	//----- nvinfo : EIATTR_REQNTID
	.align		4
.L_19:
        /*005c*/ 	.byte	0x04, 0x10
        /*005e*/ 	.short	(.L_21 - .L_20)
.L_20:
        /*0060*/ 	.word	0x00000080
        /*0064*/ 	.word	0x00000001
        /*0068*/ 	.word	0x00000001


	//----- nvinfo : EIATTR_CBANK_PARAM_SIZE
	.align		4
.L_21:
        /*006c*/ 	.byte	0x03, 0x19
        /*006e*/ 	.short	0x001c


	//----- nvinfo : EIATTR_PARAM_CBANK
	.align		4
        /*0070*/ 	.byte	0x04, 0x0a
        /*0072*/ 	.short	(.L_23 - .L_22)
	.align		4
.L_22:
        /*0074*/ 	.word	index@(.nv.constant0.triton_poi_fused_mul_0)
        /*0078*/ 	.short	0x0210
        /*007a*/ 	.short	0x001c


	//----- nvinfo : EIATTR_SW_WAR
	.align		4
.L_23:
        /*007c*/ 	.byte	0x04, 0x36
        /*007e*/ 	.short	(.L_25 - .L_24)
.L_24:
        /*0080*/ 	.word	0x00000008
.L_25:


//--------------------- .nv.callgraph             --------------------------
	.section	.nv.callgraph,"",@"SHT_CUDA_CALLGRAPH"
	.align	4
	.sectionentsize	8
	.align		4
        /*0000*/ 	.word	0x00000000
	.align		4
        /*0004*/ 	.word	0xffffffff
	.align		4
        /*0008*/ 	.word	0x00000000
	.align		4
        /*000c*/ 	.word	0xfffffffe
	.align		4
        /*0010*/ 	.word	0x00000000
	.align		4
        /*0014*/ 	.word	0xfffffffd
	.align		4
        /*0018*/ 	.word	0x00000000
	.align		4
        /*001c*/ 	.word	0xfffffffc


//--------------------- .text.triton_poi_fused_mul_0 --------------------------
	.section	.text.triton_poi_fused_mul_0,"ax",@progbits
	.align	128
        .global         triton_poi_fused_mul_0
        .type           triton_poi_fused_mul_0,@function
        .size           triton_poi_fused_mul_0,(.L_x_1 - triton_poi_fused_mul_0)
        .other          triton_poi_fused_mul_0,@"STO_CUDA_ENTRY STV_DEFAULT"
triton_poi_fused_mul_0:
.text.triton_poi_fused_mul_0:
[----:B------:R-:W0:Y:S02]  /*0000*/  LDC R1, c[0x0][0x28] ;  /* 0x00000a00ff017b82 */ /* 0x000e240000000800 */
[----:B------:R-:W1:Y:S01]  /*0010*/  S2R R0, SR_TID.X ;  /* 0x0000000000007919 */ /* 0x000e620000002100 */
[----:B------:R-:W2:Y:S01]  /*0020*/  LDC.64 R4, c[0x0][0x218] ;  /* 0x00008600ff047b82 */ /* 0x000ea20000000a00 */
[----:B------:R-:W-:Y:S01]  /*0030*/  IMAD.MOV.U32 R11, RZ, RZ, RZ ;  /* 0x000000ffff0b7224 */ /* 0x000fe200078e00ff */
[----:B------:R-:W-:Y:S01]  /*0040*/  ULDC.64 UR4, c[0x0][0x208] ;  /* 0x0000820000047ab9 */ /* 0x000fe20000000a00 */
[----:B------:R-:W3:Y:S05]  /*0050*/  S2R R9, SR_CTAID.X ;  /* 0x0000000000097919 */ /* 0x000eea0000002500 */
[----:B------:R-:W4:Y:S01]  /*0060*/  LDC.64 R2, c[0x0][0x210] ;  /* 0x00008400ff027b82 */ /* 0x000f220000000a00 */
[----:B-1----:R-:W-:-:S02]  /*0070*/  LOP3.LUT R0, R0, 0x7f, RZ, 0xc0, !PT ;  /* 0x0000007f00007812 */ /* 0x002fc400078ec0ff */
[----:B---3--:R-:W-:-:S03]  /*0080*/  SHF.R.S32.HI R6, RZ, 0x18, R9 ;  /* 0x00000018ff067819 */ /* 0x008fc60000011409 */
[----:B------:R-:W-:Y:S01]  /*0090*/  IMAD R9, R9, 0x80, R0 ;  /* 0x0000008009097824 */ /* 0x000fe200078e0200 */
[----:B------:R-:W-:-:S03]  /*00a0*/  SGXT R0, R6, 0x1 ;  /* 0x000000010600781a */ /* 0x000fc60000000200 */
[C---:B----4-:R-:W-:Y:S01]  /*00b0*/  IMAD.WIDE R2, R9.reuse, 0x4, R2 ;  /* 0x0000000409027825 */ /* 0x050fe200078e0202 */
[----:B------:R-:W-:Y:S02]  /*00c0*/  ISETP.GE.AND P0, PT, R9, 0x400, PT ;  /* 0x000004000900780c */ /* 0x000fe40003f06270 */
[----:B------:R-:W-:-:S04]  /*00d0*/  LEA.HI R0, R0, R9, RZ, 0x6 ;  /* 0x0000000900007211 */ /* 0x000fc800078f30ff */
[----:B------:R-:W-:-:S05]  /*00e0*/  LOP3.LUT R0, R0, 0xffffffc0, RZ, 0xc0, !PT ;  /* 0xffffffc000007812 */ /* 0x000fca00078ec0ff */
[----:B------:R-:W-:Y:S01]  /*00f0*/  IMAD.IADD R7, R9, 0x1, -R0 ;  /* 0x0000000109077824 */ /* 0x000fe200078e0a00 */
[----:B------:R-:W-:-:S03]  /*0100*/  HFMA2.MMA R0, -RZ, RZ, 0, 0 ;  /* 0x00000000ff007435 */ /* 0x000fc600000001ff */
[----:B--2---:R-:W-:Y:S02]  /*0110*/  IMAD.WIDE R4, R7, 0x4, R4 ;  /* 0x0000000407047825 */ /* 0x004fe400078e0204 */
[----:B------:R-:W1:Y:S03]  /*0120*/  LDC.64 R6, c[0x0][0x220] ;  /* 0x00008800ff067b82 */ /* 0x000e660000000a00 */
[----:B------:R-:W2:Y:S04]  /*0130*/  @!P0 LDG.E.EL R11, desc[UR4][R4.64] ;  /* 0x00000004040b8981 */ /* 0x000ea8000c2e1900 */
[----:B------:R-:W2:Y:S01]  /*0140*/  @!P0 LDG.E R0, desc[UR4][R2.64] ;  /* 0x0000000402008981 */ /* 0x000ea2000c1e1900 */
[----:B-1----:R-:W-:-:S04]  /*0150*/  IMAD.WIDE R6, R9, 0x4, R6 ;  /* 0x0000000409067825 */ /* 0x002fc800078e0206 */
[----:B--2---:R-:W-:Y:S01]  /*0160*/  FMUL R11, R11, R0 ;  /* 0x000000000b0b7220 */ /* 0x004fe20000400000 */
[----:B------:R-:W-:Y:S06]  /*0170*/  @P0 EXIT ;  /* 0x000000000000094d */ /* 0x000fec0003800000 */
[----:B------:R-:W-:Y:S01]  /*0180*/  STG.E desc[UR4][R6.64], R11 ;  /* 0x0000000b06007986 */ /* 0x000fe2000c101904 */
[----:B------:R-:W-:Y:S05]  /*0190*/  EXIT ;  /* 0x000000000000794d */ /* 0x000fea0003800000 */
.L_x_0:
[----:B------:R-:W-:-:S00]  /*01a0*/  BRA `(.L_x_0) ;  /* 0xfffffffc00fc7947 */ /* 0x000fc0000383ffff */
[----:B------:R-:W-:-:S00]  /*01b0*/  NOP ;  /* 0x0000000000007918 */ /* 0x000fc00000000000 */
        /* <DEDUP_REMOVED lines=12> */
.L_x_1:


//--------------------- .nv.constant0.triton_poi_fused_mul_0 --------------------------
	.section	.nv.constant0.triton_poi_fused_mul_0,"a",@progbits
	.sectionflags	@""
	.align	4
.nv.constant0.triton_poi_fused_mul_0:
	.zero		556
